	.headerflags	@"EF_CUDA_TEXMODE_UNIFIED EF_CUDA_64BIT_ADDRESS EF_CUDA_ACCELERATORS EF_CUDA_SM90 EF_CUDA_VIRTUAL_SM(EF_CUDA_SM90)"
	.elftype	@"ET_EXEC"


//--------------------- .nv.info                  --------------------------
	.section	.nv.info,"",@"SHT_CUDA_INFO"
	.align	4


	//----- nvinfo : EIATTR_REGCOUNT
	.align		4
        /*0000*/ 	.byte	0x04, 0x2f
        /*0002*/ 	.short	(.L_3 - .L_2)
	.align		4
.L_2:
        /*0004*/ 	.word	index@(triton_poi_fused__native_batch_norm_legit_no_training_convolution_relu_0)
        /*0008*/ 	.word	0x00000017


	//----- nvinfo : EIATTR_MIN_STACK_SIZE
	.align		4
.L_3:
        /*000c*/ 	.byte	0x04, 0x12
        /*000e*/ 	.short	(.L_5 - .L_4)
	.align		4
.L_4:
        /*0010*/ 	.word	index@(triton_poi_fused__native_batch_norm_legit_no_training_convolution_relu_0)
        /*0014*/ 	.word	0x00000000


	//----- nvinfo : EIATTR_FRAME_SIZE
	.align		4
.L_5:
        /*0018*/ 	.byte	0x04, 0x11
        /*001a*/ 	.short	(.L_7 - .L_6)
	.align		4
.L_6:
        /*001c*/ 	.word	index@(triton_poi_fused__native_batch_norm_legit_no_training_convolution_relu_0)
        /*0020*/ 	.word	0x00000000


	//----- nvinfo : EIATTR_MIN_STACK_SIZE
	.align		4
.L_7:
        /*0024*/ 	.byte	0x04, 0x12
        /*0026*/ 	.short	(.L_9 - .L_8)
	.align		4
.L_8:
        /*0028*/ 	.word	index@(triton_poi_fused__native_batch_norm_legit_no_training_convolution_relu_0)
        /*002c*/ 	.word	0x00000000
.L_9:


//--------------------- .nv.info.triton_poi_fused__native_batch_norm_legit_no_training_convolution_relu_0 --------------------------
	.section	.nv.info.triton_poi_fused__native_batch_norm_legit_no_training_convolution_relu_0,"",@"SHT_CUDA_INFO"
	.sectionflags	@""
	.align	4


	//----- nvinfo : EIATTR_CUDA_API_VERSION
	.align		4
        /*0000*/ 	.byte	0x04, 0x37
        /*0002*/ 	.short	(.L_11 - .L_10)
.L_10:
        /*0004*/ 	.word	0x0000007c


	//----- nvinfo : EIATTR_KPARAM_INFO
	.align		4
.L_11:
        /*0008*/ 	.byte	0x04, 0x17
        /*000a*/ 	.short	(.L_13 - .L_12)
.L_12:
        /*000c*/ 	.word	0x00000000
        /*0010*/ 	.short	0x0007
        /*0012*/ 	.short	0x0038
        /*0014*/ 	.byte	0x00, 0xf0, 0x11, 0x00


	//----- nvinfo : EIATTR_KPARAM_INFO
	.align		4
.L_13:
        /*0018*/ 	.byte	0x04, 0x17
        /*001a*/ 	.short	(.L_15 - .L_14)
.L_14:
        /*001c*/ 	.word	0x00000000
        /*0020*/ 	.short	0x0006
        /*0022*/ 	.short	0x0030
        /*0024*/ 	.byte	0x00, 0xf4, 0x21, 0x00


	//----- nvinfo : EIATTR_KPARAM_INFO
	.align		4
.L_15:
        /*0028*/ 	.byte	0x04, 0x17
        /*002a*/ 	.short	(.L_17 - .L_16)
.L_16:
        /*002c*/ 	.word	0x00000000
        /*0030*/ 	.short	0x0005
        /*0032*/ 	.short	0x0028
        /*0034*/ 	.byte	0x00, 0xf4, 0x21, 0x00


	//----- nvinfo : EIATTR_KPARAM_INFO
	.align		4
.L_17:
        /*0038*/ 	.byte	0x04, 0x17
        /*003a*/ 	.short	(.L_19 - .L_18)
.L_18:
        /*003c*/ 	.word	0x00000000
        /*0040*/ 	.short	0x0004
        /*0042*/ 	.short	0x0020
        /*0044*/ 	.byte	0x00, 0xf4, 0x21, 0x00


	//----- nvinfo : EIATTR_KPARAM_INFO
	.align		4
.L_19:
        /*0048*/ 	.byte	0x04, 0x17
        /*004a*/ 	.short	(.L_21 - .L_20)
.L_20:
        /*004c*/ 	.word	0x00000000
        /*0050*/ 	.short	0x0003
        /*0052*/ 	.short	0x0018
        /*0054*/ 	.byte	0x00, 0xf4, 0x21, 0x00


	//----- nvinfo : EIATTR_KPARAM_INFO
	.align		4
.L_21:
        /*0058*/ 	.byte	0x04, 0x17
        /*005a*/ 	.short	(.L_23 - .L_22)
.L_22:
        /*005c*/ 	.word	0x00000000
        /*0060*/ 	.short	0x0002
        /*0062*/ 	.short	0x0010
        /*0064*/ 	.byte	0x00, 0xf4, 0x21, 0x00


	//----- nvinfo : EIATTR_KPARAM_INFO
	.align		4
.L_23:
        /*0068*/ 	.byte	0x04, 0x17
        /*006a*/ 	.short	(.L_25 - .L_24)
.L_24:
        /*006c*/ 	.word	0x00000000
        /*0070*/ 	.short	0x0001
        /*0072*/ 	.short	0x0008
        /*0074*/ 	.byte	0x00, 0xf4, 0x21, 0x00


	//----- nvinfo : EIATTR_KPARAM_INFO
	.align		4
.L_25:
        /*0078*/ 	.byte	0x04, 0x17
        /*007a*/ 	.short	(.L_27 - .L_26)
.L_26:
        /*007c*/ 	.word	0x00000000
        /*0080*/ 	.short	0x0000
        /*0082*/ 	.short	0x0000
        /*0084*/ 	.byte	0x00, 0xf4, 0x21, 0x00


	//----- nvinfo : EIATTR_SPARSE_MMA_MASK
	.align		4
.L_27:
        /*0088*/ 	.byte	0x03, 0x50
        /*008a*/ 	.short	0x0000


	//----- nvinfo : EIATTR_MAXREG_COUNT
	.align		4
        /*008c*/ 	.byte	0x03, 0x1b
        /*008e*/ 	.short	0x00ff


	//----- nvinfo : EIATTR_EXIT_INSTR_OFFSETS
	.align		4
        /*0090*/ 	.byte	0x04, 0x1c
        /*0092*/ 	.short	(.L_29 - .L_28)


	//   ....[0]....
.L_28:
        /*0094*/ 	.word	0x00000380


	//   ....[1]....
        /*0098*/ 	.word	0x000003a0


	//----- nvinfo : EIATTR_REQNTID
	.align		4
.L_29:
        /*009c*/ 	.byte	0x04, 0x10
        /*009e*/ 	.short	(.L_31 - .L_30)
.L_30:
        /*00a0*/ 	.word	0x00000080
        /*00a4*/ 	.word	0x00000001
        /*00a8*/ 	.word	0x00000001


	//----- nvinfo : EIATTR_CBANK_PARAM_SIZE
	.align		4
.L_31:
        /*00ac*/ 	.byte	0x03, 0x19
        /*00ae*/ 	.short	0x003c


	//----- nvinfo : EIATTR_PARAM_CBANK
	.align		4
        /*00b0*/ 	.byte	0x04, 0x0a
        /*00b2*/ 	.short	(.L_33 - .L_32)
	.align		4
.L_32:
        /*00b4*/ 	.word	index@(.nv.constant0.triton_poi_fused__native_batch_norm_legit_no_training_convolution_relu_0)
        /*00b8*/ 	.short	0x0210
        /*00ba*/ 	.short	0x003c


	//----- nvinfo : EIATTR_SW_WAR
	.align		4
.L_33:
        /*00bc*/ 	.byte	0x04, 0x36
        /*00be*/ 	.short	(.L_35 - .L_34)
.L_34:
        /*00c0*/ 	.word	0x00000008
.L_35:


//--------------------- .nv.callgraph             --------------------------
	.section	.nv.callgraph,"",@"SHT_CUDA_CALLGRAPH"
	.align	4
	.sectionentsize	8
	.align		4
        /*0000*/ 	.word	0x00000000
	.align		4
        /*0004*/ 	.word	0xffffffff
	.align		4
        /*0008*/ 	.word	0x00000000
	.align		4
        /*000c*/ 	.word	0xfffffffe
	.align		4
        /*0010*/ 	.word	0x00000000
	.align		4
        /*0014*/ 	.word	0xfffffffd
	.align		4
        /*0018*/ 	.word	0x00000000
	.align		4
        /*001c*/ 	.word	0xfffffffc


//--------------------- .nv.constant4             --------------------------
	.section	.nv.constant4,"a",@progbits
	.align	8
	.align		8
.nv.constant4:
        /*0000*/ 	.dword	_$_str
	.align		8
        /*0008*/ 	.dword	_$_str_$_2


//--------------------- .text.triton_poi_fused__native_batch_norm_legit_no_training_convolution_relu_0 --------------------------
	.section	.text.triton_poi_fused__native_batch_norm_legit_no_training_convolution_relu_0,"ax",@progbits
	.align	128
        .global         triton_poi_fused__native_batch_norm_legit_no_training_convolution_relu_0
        .type           triton_poi_fused__native_batch_norm_legit_no_training_convolution_relu_0,@function
        .size           triton_poi_fused__native_batch_norm_legit_no_training_convolution_relu_0,(.L_x_1 - triton_poi_fused__native_batch_norm_legit_no_training_convolution_relu_0)
        .other          triton_poi_fused__native_batch_norm_legit_no_training_convolution_relu_0,@"STO_CUDA_ENTRY STV_DEFAULT"
triton_poi_fused__native_batch_norm_legit_no_training_convolution_relu_0:
.text.triton_poi_fused__native_batch_norm_legit_no_training_convolution_relu_0:
[----:B------:R-:W0:Y:S01]  /*0000*/  LDC R1, c[0x0][0x28] ;  /* 0x00000a00ff017b82 */ /* 0x000e220000000800 */
[----:B------:R-:W1:Y:S07]  /*0010*/  S2R R0, SR_TID.X ;  /* 0x0000000000007919 */ /* 0x000e6e0000002100 */
[----:B------:R-:W2:Y:S01]  /*0020*/  LDC.64 R12, c[0x0][0x228] ;  /* 0x00008a00ff0c7b82 */ /* 0x000ea20000000a00 */
[----:B------:R-:W-:Y:S01]  /*0030*/  ULDC.64 UR4, c[0x0][0x208] ;  /* 0x0000820000047ab9 */ /* 0x000fe20000000a00 */
[----:B------:R-:W3:Y:S06]  /*0040*/  S2R R3, SR_CTAID.X ;  /* 0x0000000000037919 */ /* 0x000eec0000002500 */
[----:B------:R-:W4:Y:S08]  /*0050*/  LDC.64 R10, c[0x0][0x218] ;  /* 0x00008600ff0a7b82 */ /* 0x000f300000000a00 */
[----:B------:R-:W5:Y:S08]  /*0060*/  LDC.64 R14, c[0x0][0x220] ;  /* 0x00008800ff0e7b82 */ /* 0x000f700000000a00 */
[----:B------:R-:W4:Y:S01]  /*0070*/  LDC.64 R16, c[0x0][0x230] ;  /* 0x00008c00ff107b82 */ /* 0x000f220000000a00 */
[----:B-1----:R-:W-:-:S07]  /*0080*/  LOP3.LUT R0, R0, 0x7f, RZ, 0xc0, !PT ;  /* 0x0000007f00007812 */ /* 0x002fce00078ec0ff */
[----:B------:R-:W1:Y:S01]  /*0090*/  LDC.64 R6, c[0x0][0x238] ;  /* 0x00008e00ff067b82 */ /* 0x000e620000000a00 */
[----:B---3--:R-:W-:Y:S02]  /*00a0*/  SHF.R.S32.HI R2, RZ, 0x18, R3 ;  /* 0x00000018ff027819 */ /* 0x008fe40000011403 */
[----:B------:R-:W-:Y:S02]  /*00b0*/  LEA R0, R3, R0, 0x7 ;  /* 0x0000000003007211 */ /* 0x000fe400078e38ff */
[----:B------:R-:W-:Y:S02]  /*00c0*/  SGXT R3, R2, 0x1 ;  /* 0x000000010203781a */ /* 0x000fe40000000200 */
[----:B------:R-:W-:Y:S02]  /*00d0*/  ISETP.GE.AND P0, PT, R0, 0xa00, PT ;  /* 0x00000a000000780c */ /* 0x000fe40003f06270 */
[----:B------:R-:W-:-:S04]  /*00e0*/  LEA.HI R3, R3, R0, RZ, 0x4 ;  /* 0x0000000003037211 */ /* 0x000fc800078f20ff */
[----:B------:R-:W-:-:S05]  /*00f0*/  SHF.R.S32.HI R3, RZ, 0x4, R3 ;  /* 0x00000004ff037819 */ /* 0x000fca0000011403 */
[----:B------:R-:W-:-:S05]  /*0100*/  IMAD.HI R2, R3, 0x66666667, RZ ;  /* 0x6666666703027827 */ /* 0x000fca00078e02ff */
[----:B------:R-:W-:-:S04]  /*0110*/  SHF.R.U32.HI R5, RZ, 0x1f, R2 ;  /* 0x0000001fff057819 */ /* 0x000fc80000011602 */
[----:B------:R-:W-:Y:S02]  /*0120*/  LEA.HI.SX32 R2, R2, R5, 0x1c ;  /* 0x0000000502027211 */ /* 0x000fe400078fe2ff */
[----:B------:R-:W-:-:S03]  /*0130*/  CS2R R4, SRZ ;  /* 0x0000000000047805 */ /* 0x000fc6000001ff00 */
[----:B------:R-:W-:Y:S02]  /*0140*/  IMAD R19, R2, -0x28, R3 ;  /* 0xffffffd802137824 */ /* 0x000fe400078e0203 */
[----:B------:R-:W3:Y:S02]  /*0150*/  LDC.64 R2, c[0x0][0x210] ;  /* 0x00008400ff027b82 */ /* 0x000ee40000000a00 */
[----:B--2---:R-:W-:-:S05]  /*0160*/  IMAD.WIDE R12, R19, 0x4, R12 ;  /* 0x00000004130c7825 */ /* 0x004fca00078e020c */
[----:B------:R5:W2:Y:S01]  /*0170*/  @!P0 LDG.E.EL R4, desc[UR4][R12.64] ;  /* 0x000000040c048981 */ /* 0x000aa2000c2e1900 */
[----:B------:R-:W-:Y:S01]  /*0180*/  CS2R R8, SRZ ;  /* 0x0000000000087805 */ /* 0x000fe2000001ff00 */
[----:B----4-:R-:W-:-:S05]  /*0190*/  IMAD.WIDE R10, R19, 0x4, R10 ;  /* 0x00000004130a7825 */ /* 0x010fca00078e020a */
[----:B------:R4:W2:Y:S01]  /*01a0*/  @!P0 LDG.E.EL R8, desc[UR4][R10.64] ;  /* 0x000000040a088981 */ /* 0x0008a2000c2e1900 */
[----:B-----5:R-:W-:-:S04]  /*01b0*/  IMAD.WIDE R12, R19, 0x4, R14 ;  /* 0x00000004130c7825 */ /* 0x020fc800078e020e */
[----:B---3--:R-:W-:Y:S01]  /*01c0*/  IMAD.WIDE R2, R0, 0x4, R2 ;  /* 0x0000000400027825 */ /* 0x008fe200078e0202 */
[----:B------:R-:W3:Y:S04]  /*01d0*/  @!P0 LDG.E.EL R9, desc[UR4][R12.64] ;  /* 0x000000040c098981 */ /* 0x000ee8000c2e1900 */
[----:B------:R-:W5:Y:S01]  /*01e0*/  @!P0 LDG.E R5, desc[UR4][R2.64] ;  /* 0x0000000402058981 */ /* 0x000f62000c1e1900 */
[----:B0-----:R-:W-:-:S04]  /*01f0*/  IMAD.WIDE R14, R19, 0x4, R16 ;  /* 0x00000004130e7825 */ /* 0x001fc800078e0210 */
[----:B-1----:R-:W-:Y:S01]  /*0200*/  IMAD.WIDE R16, R19, 0x4, R6 ;  /* 0x0000000413107825 */ /* 0x002fe200078e0206 */
[----:B------:R-:W-:Y:S01]  /*0210*/  CS2R R18, SRZ ;  /* 0x0000000000127805 */ /* 0x000fe2000001ff00 */
[----:B----4-:R-:W-:Y:S01]  /*0220*/  HFMA2.MMA R11, -RZ, RZ, 1.625, 0 ;  /* 0x3e800000ff0b7435 */ /* 0x010fe200000001ff */
[----:B------:R-:W0:Y:S04]  /*0230*/  LDC.64 R6, c[0x0][0x240] ;  /* 0x00009000ff067b82 */ /* 0x000e280000000a00 */
[----:B------:R-:W4:Y:S04]  /*0240*/  @!P0 LDG.E.EL R18, desc[UR4][R14.64] ;  /* 0x000000040e128981 */ /* 0x000f28000c2e1900 */
[----:B------:R-:W4:Y:S01]  /*0250*/  @!P0 LDG.E.EL R19, desc[UR4][R16.64] ;  /* 0x0000000410138981 */ /* 0x000f22000c2e1900 */
[----:B0-----:R-:W-:-:S04]  /*0260*/  IMAD.WIDE R6, R0, 0x4, R6 ;  /* 0x0000000400067825 */ /* 0x001fc800078e0206 */
[----:B--2---:R-:W-:-:S04]  /*0270*/  FADD R4, R4, 9.9999997473787516356e-06 ;  /* 0x3727c5ac04047421 */ /* 0x004fc80000000000 */
[----:B------:R-:W0:Y:S02]  /*0280*/  MUFU.SQRT R20, R4 ;  /* 0x0000000400147308 */ /* 0x000e240000002000 */
[C---:B0-----:R-:W-:Y:S02]  /*0290*/  FSETP.GT.AND P1, PT, R20.reuse, 8.50705917302346158658e+37, PT ;  /* 0x7e8000001400780b */ /* 0x041fe40003f24000 */
[----:B------:R-:W-:-:S11]  /*02a0*/  FSETP.GEU.AND P2, PT, R20, 1.175494350822287508e-38, PT ;  /* 0x008000001400780b */ /* 0x000fd60003f4e000 */
[----:B------:R-:W-:-:S04]  /*02b0*/  @P1 FMUL R20, R20, 0.25 ;  /* 0x3e80000014141820 */ /* 0x000fc80000400000 */
[----:B------:R-:W-:-:S06]  /*02c0*/  @!P2 FMUL R20, R20, 16777216 ;  /* 0x4b8000001414a820 */ /* 0x000fcc0000400000 */
[----:B------:R-:W0:Y:S01]  /*02d0*/  MUFU.RCP R20, R20 ;  /* 0x0000001400147308 */ /* 0x000e220000001000 */
[----:B------:R-:W-:Y:S01]  /*02e0*/  FSEL R11, R11, 1, P1 ;  /* 0x3f8000000b0b7808 */ /* 0x000fe20000800000 */
[----:B-----5:R-:W-:-:S04]  /*02f0*/  FADD R5, R8, R5 ;  /* 0x0000000508057221 */ /* 0x020fc80000000000 */
[----:B------:R-:W-:Y:S01]  /*0300*/  @!P2 FMUL R11, R11, 16777216 ;  /* 0x4b8000000b0ba820 */ /* 0x000fe20000400000 */
[----:B---3--:R-:W-:-:S03]  /*0310*/  FADD R9, R5, -R9 ;  /* 0x8000000905097221 */ /* 0x008fc60000000000 */
[----:B0-----:R-:W-:-:S04]  /*0320*/  FMUL R4, R20, R11 ;  /* 0x0000000b14047220 */ /* 0x001fc80000400000 */
[----:B------:R-:W-:-:S04]  /*0330*/  FMUL R4, R9, R4 ;  /* 0x0000000409047220 */ /* 0x000fc80000400000 */
[----:B----4-:R-:W-:Y:S01]  /*0340*/  FFMA R4, R4, R18, R19 ;  /* 0x0000001204047223 */ /* 0x010fe20000000013 */
[----:B------:R0:W-:Y:S04]  /*0350*/  @!P0 STG.E desc[UR4][R2.64], R5 ;  /* 0x0000000502008986 */ /* 0x0001e8000c101904 */
[----:B------:R-:W-:-:S04]  /*0360*/  FSETP.GEU.AND P1, PT, R4, RZ, PT ;  /* 0x000000ff0400720b */ /* 0x000fc80003f2e000 */
[----:B------:R-:W-:Y:S01]  /*0370*/  FSEL R9, R4, RZ, P1 ;  /* 0x000000ff04097208 */ /* 0x000fe20000800000 */
[----:B0-----:R-:W-:Y:S08]  /*0380*/  @P0 EXIT ;  /* 0x000000000000094d */ /* 0x001ff00003800000 */
[----:B------:R-:W-:Y:S01]  /*0390*/  STG.E desc[UR4][R6.64], R9 ;  /* 0x0000000906007986 */ /* 0x000fe2000c101904 */
[----:B------:R-:W-:Y:S05]  /*03a0*/  EXIT ;  /* 0x000000000000794d */ /* 0x000fea0003800000 */
.L_x_0:
[----:B------:R-:W-:-:S00]  /*03b0*/  BRA `(.L_x_0) ;  /* 0xfffffffc00fc7947 */ /* 0x000fc0000383ffff */
[----:B------:R-:W-:-:S00]  /*03c0*/  NOP ;  /* 0x0000000000007918 */ /* 0x000fc00000000000 */
        /* <DEDUP_REMOVED lines=11> */
.L_x_1:


//--------------------- .nv.global.init           --------------------------
	.section	.nv.global.init,"aw",@progbits
.nv.global.init:
	.type		_$_str,@object
	.size		_$_str,(_$_str_$_2 - _$_str)
_$_str:
        /*0000*/ 	.byte	0x5f, 0x5f, 0x43, 0x55, 0x44, 0x41, 0x5f, 0x46, 0x54, 0x5a, 0x00
	.type		_$_str_$_2,@object
	.size		_$_str_$_2,(.L_1 - _$_str_$_2)
_$_str_$_2:
        /*000b*/ 	.byte	0x5f, 0x5f, 0x43, 0x55, 0x44, 0x41, 0x5f, 0x50, 0x52, 0x45, 0x43, 0x5f, 0x53, 0x51, 0x52, 0x54
        /*001b*/ 	.byte	0x00
.L_1:


//--------------------- .nv.constant0.triton_poi_fused__native_batch_norm_legit_no_training_convolution_relu_0 --------------------------
	.section	.nv.constant0.triton_poi_fused__native_batch_norm_legit_no_training_convolution_relu_0,"a",@progbits
	.sectionflags	@""
	.align	4
.nv.constant0.triton_poi_fused__native_batch_norm_legit_no_training_convolution_relu_0:
	.zero		588
